//
// Generated by NVIDIA NVVM Compiler
//
// Compiler Build ID: CL-36424714
// Cuda compilation tools, release 13.0, V13.0.88
// Based on NVVM 20.0.0
//

.version 9.0
.target sm_100
.address_size 64

	// .globl	dt_y_real

.visible .entry dt_y_real(
	.param .u64 .ptr .align 1 dt_y_real_param_0,
	.param .u64 .ptr .align 1 dt_y_real_param_1,
	.param .u32 dt_y_real_param_2,
	.param .u32 dt_y_real_param_3,
	.param .u32 dt_y_real_param_4,
	.param .u32 dt_y_real_param_5
)
{
	.reg .pred 	%p<9>;
	.reg .b32 	%r<22>;
	.reg .b32 	%f<10>;
	.reg .b64 	%rd<25>;

	ld.param.u64 	%rd4, [dt_y_real_param_0];
	ld.param.u64 	%rd5, [dt_y_real_param_1];
	ld.param.u32 	%r4, [dt_y_real_param_2];
	ld.param.u32 	%r7, [dt_y_real_param_3];
	ld.param.u32 	%r8, [dt_y_real_param_4];
	ld.param.u32 	%r6, [dt_y_real_param_5];
	cvta.to.global.u64 	%rd1, %rd4;
	cvta.to.global.u64 	%rd2, %rd5;
	mov.u32 	%r9, %tid.x;
	mov.u32 	%r10, %ctaid.x;
	mov.u32 	%r11, %ntid.x;
	mad.lo.s32 	%r1, %r10, %r11, %r9;
	mov.u32 	%r12, %tid.y;
	mov.u32 	%r13, %ctaid.y;
	mov.u32 	%r14, %ntid.y;
	mad.lo.s32 	%r15, %r13, %r14, %r12;
	mov.u32 	%r16, %tid.z;
	mov.u32 	%r17, %ctaid.z;
	mov.u32 	%r18, %ntid.z;
	mad.lo.s32 	%r3, %r17, %r18, %r16;
	setp.ge.u32 	%p1, %r1, %r4;
	setp.ge.u32 	%p2, %r15, %r7;
	or.pred  	%p3, %p1, %p2;
	setp.ge.u32 	%p4, %r3, %r8;
	or.pred  	%p5, %p3, %p4;
	@%p5 bra 	$L__BB0_8;
	mad.lo.s32 	%r19, %r7, %r3, %r15;
	mad.lo.s32 	%r20, %r19, %r4, %r1;
	cvt.u64.u32 	%rd3, %r20;
	setp.ne.s32 	%p6, %r15, 0;
	@%p6 bra 	$L__BB0_5;
	setp.eq.s32 	%p8, %r6, 0;
	@%p8 bra 	$L__BB0_4;
	shl.b64 	%rd14, %rd3, 2;
	add.s64 	%rd15, %rd2, %rd14;
	ld.global.f32 	%f5, [%rd15];
	mul.wide.u32 	%rd16, %r4, 4;
	add.s64 	%rd17, %rd15, %rd16;
	ld.global.f32 	%f6, [%rd17];
	sub.f32 	%f7, %f5, %f6;
	add.s64 	%rd18, %rd1, %rd14;
	st.global.f32 	[%rd18], %f7;
	bra.uni 	$L__BB0_8;
$L__BB0_4:
	cvt.u64.u32 	%rd19, %r4;
	add.s64 	%rd20, %rd3, %rd19;
	shl.b64 	%rd21, %rd20, 2;
	add.s64 	%rd22, %rd2, %rd21;
	ld.global.f32 	%f8, [%rd22];
	neg.f32 	%f9, %f8;
	shl.b64 	%rd23, %rd3, 2;
	add.s64 	%rd24, %rd1, %rd23;
	st.global.f32 	[%rd24], %f9;
	bra.uni 	$L__BB0_8;
$L__BB0_5:
	add.s32 	%r21, %r7, -1;
	setp.ne.s32 	%p7, %r15, %r21;
	@%p7 bra 	$L__BB0_7;
	shl.b64 	%rd11, %rd3, 2;
	add.s64 	%rd12, %rd2, %rd11;
	ld.global.f32 	%f4, [%rd12];
	add.s64 	%rd13, %rd1, %rd11;
	st.global.f32 	[%rd13], %f4;
	bra.uni 	$L__BB0_8;
$L__BB0_7:
	shl.b64 	%rd6, %rd3, 2;
	add.s64 	%rd7, %rd2, %rd6;
	ld.global.f32 	%f1, [%rd7];
	mul.wide.u32 	%rd8, %r4, 4;
	add.s64 	%rd9, %rd7, %rd8;
	ld.global.f32 	%f2, [%rd9];
	sub.f32 	%f3, %f1, %f2;
	add.s64 	%rd10, %rd1, %rd6;
	st.global.f32 	[%rd10], %f3;
$L__BB0_8:
	ret;

}


// ===== COMPILED SASS (sm_100) =====

	.target	sm_100

	.elftype	@"ET_EXEC"


//--------------------- .note.nv.tkinfo           --------------------------
	.section	.note.nv.tkinfo,"",@"SHT_NOTE"
	.sectionflags	@"SHF_NOTE_NV_TKINFO"
	.tkinfo
        /*0018*/ 	.word	0x00000002
        /*0030*/ 	.string	""
        /*0030*/ 	.string	"ptxas"
        /*0030*/ 	.string	"Cuda compilation tools, release 13.0, V13.0.88"
        /*0030*/ 	.string	"Build cuda_13.0.r13.0/compiler.36424714_0"
        /*0030*/ 	.string	"-arch sm_100 -m 64 "



//--------------------- .note.nv.cuinfo           --------------------------
	.section	.note.nv.cuinfo,"",@"SHT_NOTE"
	.sectionflags	@"SHF_NOTE_NV_CUINFO"
        /*0018*/ 	.short	0x0002
        /*001a*/ 	.short	0x0064
        /*001c*/ 	.short	0x0082
	.zero		2


//--------------------- .nv.info                  --------------------------
	.section	.nv.info,"",@"SHT_CUDA_INFO"
	.align	4


	//----- nvinfo : EIATTR_REGCOUNT
	.align		4
        /*0000*/ 	.byte	0x04, 0x2f
        /*0002*/ 	.short	(.L_1 - .L_0)
	.align		4
.L_0:
        /*0004*/ 	.word	index@(dt_y_real)
        /*0008*/ 	.word	0x0000000c


	//----- nvinfo : EIATTR_FRAME_SIZE
	.align		4
.L_1:
        /*000c*/ 	.byte	0x04, 0x11
        /*000e*/ 	.short	(.L_3 - .L_2)
	.align		4
.L_2:
        /*0010*/ 	.word	index@(dt_y_real)
        /*0014*/ 	.word	0x00000000


	//----- nvinfo : EIATTR_MIN_STACK_SIZE
	.align		4
.L_3:
        /*0018*/ 	.byte	0x04, 0x12
        /*001a*/ 	.short	(.L_5 - .L_4)
	.align		4
.L_4:
        /*001c*/ 	.word	index@(dt_y_real)
        /*0020*/ 	.word	0x00000000
.L_5:


//--------------------- .nv.compat                --------------------------
	.section	.nv.compat,"",@"SHT_CUDA_COMPAT_INFO"
	.align	4
        /*0000*/ 	.byte	0x02, 0x09, 0x00, 0x00, 0x02, 0x02, 0x01, 0x00, 0x02, 0x05, 0x05, 0x00, 0x03, 0x07, 0x01, 0x01
        /*0010*/ 	.byte	0x02, 0x03, 0x00, 0x00, 0x02, 0x06, 0x01, 0x00, 0x04, 0x0b, 0x08, 0x00, 0x09, 0x00, 0x00, 0x00
        /*0020*/ 	.byte	0x00, 0x00, 0x00, 0x00


//--------------------- .nv.info.dt_y_real        --------------------------
	.section	.nv.info.dt_y_real,"",@"SHT_CUDA_INFO"
	.sectionflags	@""
	.align	4


	//----- nvinfo : EIATTR_CUDA_API_VERSION
	.align		4
        /*0000*/ 	.byte	0x04, 0x37
        /*0002*/ 	.short	(.L_7 - .L_6)
.L_6:
        /*0004*/ 	.word	0x00000082


	//----- nvinfo : EIATTR_KPARAM_INFO
	.align		4
.L_7:
        /*0008*/ 	.byte	0x04, 0x17
        /*000a*/ 	.short	(.L_9 - .L_8)
.L_8:
        /*000c*/ 	.word	0x00000000
        /*0010*/ 	.short	0x0005
        /*0012*/ 	.short	0x001c
        /*0014*/ 	.byte	0x00, 0xf0, 0x11, 0x00


	//----- nvinfo : EIATTR_KPARAM_INFO
	.align		4
.L_9:
        /*0018*/ 	.byte	0x04, 0x17
        /*001a*/ 	.short	(.L_11 - .L_10)
.L_10:
        /*001c*/ 	.word	0x00000000
        /*0020*/ 	.short	0x0004
        /*0022*/ 	.short	0x0018
        /*0024*/ 	.byte	0x00, 0xf0, 0x11, 0x00


	//----- nvinfo : EIATTR_KPARAM_INFO
	.align		4
.L_11:
        /*0028*/ 	.byte	0x04, 0x17
        /*002a*/ 	.short	(.L_13 - .L_12)
.L_12:
        /*002c*/ 	.word	0x00000000
        /*0030*/ 	.short	0x0003
        /*0032*/ 	.short	0x0014
        /*0034*/ 	.byte	0x00, 0xf0, 0x11, 0x00


	//----- nvinfo : EIATTR_KPARAM_INFO
	.align		4
.L_13:
        /*0038*/ 	.byte	0x04, 0x17
        /*003a*/ 	.short	(.L_15 - .L_14)
.L_14:
        /*003c*/ 	.word	0x00000000
        /*0040*/ 	.short	0x0002
        /*0042*/ 	.short	0x0010
        /*0044*/ 	.byte	0x00, 0xf0, 0x11, 0x00


	//----- nvinfo : EIATTR_KPARAM_INFO
	.align		4
.L_15:
        /*0048*/ 	.byte	0x04, 0x17
        /*004a*/ 	.short	(.L_17 - .L_16)
.L_16:
        /*004c*/ 	.word	0x00000000
        /*0050*/ 	.short	0x0001
        /*0052*/ 	.short	0x0008
        /*0054*/ 	.byte	0x00, 0xf5, 0x21, 0x00


	//----- nvinfo : EIATTR_KPARAM_INFO
	.align		4
.L_17:
        /*0058*/ 	.byte	0x04, 0x17
        /*005a*/ 	.short	(.L_19 - .L_18)
.L_18:
        /*005c*/ 	.word	0x00000000
        /*0060*/ 	.short	0x0000
        /*0062*/ 	.short	0x0000
        /*0064*/ 	.byte	0x00, 0xf5, 0x21, 0x00


	//----- nvinfo : EIATTR_SPARSE_MMA_MASK
	.align		4
.L_19:
        /*0068*/ 	.byte	0x03, 0x50
        /*006a*/ 	.short	0x0000


	//----- nvinfo : EIATTR_MAXREG_COUNT
	.align		4
        /*006c*/ 	.byte	0x03, 0x1b
        /*006e*/ 	.short	0x00ff


	//----- nvinfo : EIATTR_MERCURY_ISA_VERSION
	.align		4
        /*0070*/ 	.byte	0x03, 0x5f
        /*0072*/ 	.short	0x0101


	//----- nvinfo : EIATTR_VRC_CTA_INIT_COUNT
	.align		4
        /*0074*/ 	.byte	0x02, 0x4a
	.zero		1
	.zero		1


	//----- nvinfo : EIATTR_EXIT_INSTR_OFFSETS
	.align		4
        /*0078*/ 	.byte	0x04, 0x1c
        /*007a*/ 	.short	(.L_21 - .L_20)


	//   ....[0]....
.L_20:
        /*007c*/ 	.word	0x00000120


	//   ....[1]....
        /*0080*/ 	.word	0x00000270


	//   ....[2]....
        /*0084*/ 	.word	0x00000320


	//   ....[3]....
        /*0088*/ 	.word	0x000003f0


	//   ....[4]....
        /*008c*/ 	.word	0x000004c0


	//----- nvinfo : EIATTR_CRS_STACK_SIZE
	.align		4
.L_21:
        /*0090*/ 	.byte	0x04, 0x1e
        /*0092*/ 	.short	(.L_23 - .L_22)
.L_22:
        /*0094*/ 	.word	0x00000000


	//----- nvinfo : EIATTR_CBANK_PARAM_SIZE
	.align		4
.L_23:
        /*0098*/ 	.byte	0x03, 0x19
        /*009a*/ 	.short	0x0020


	//----- nvinfo : EIATTR_PARAM_CBANK
	.align		4
        /*009c*/ 	.byte	0x04, 0x0a
        /*009e*/ 	.short	(.L_25 - .L_24)
	.align		4
.L_24:
        /*00a0*/ 	.word	index@(.nv.constant0.dt_y_real)
        /*00a4*/ 	.short	0x0380
        /*00a6*/ 	.short	0x0020


	//----- nvinfo : EIATTR_SW_WAR
	.align		4
.L_25:
        /*00a8*/ 	.byte	0x04, 0x36
        /*00aa*/ 	.short	(.L_27 - .L_26)
.L_26:
        /*00ac*/ 	.word	0x00000008
.L_27:


//--------------------- .nv.callgraph             --------------------------
	.section	.nv.callgraph,"",@"SHT_CUDA_CALLGRAPH"
	.align	4
	.sectionentsize	8
	.align		4
        /*0000*/ 	.word	0x00000000
	.align		4
        /*0004*/ 	.word	0xffffffff
	.align		4
        /*0008*/ 	.word	0x00000000
	.align		4
        /*000c*/ 	.word	0xfffffffe
	.align		4
        /*0010*/ 	.word	0x00000000
	.align		4
        /*0014*/ 	.word	0xfffffffd
	.align		4
        /*0018*/ 	.word	0x00000000
	.align		4
        /*001c*/ 	.word	0xfffffffc


//--------------------- .text.dt_y_real           --------------------------
	.section	.text.dt_y_real,"ax",@progbits
	.align	128
        .global         dt_y_real
        .type           dt_y_real,@function
        .size           dt_y_real,(.L_x_4 - dt_y_real)
        .other          dt_y_real,@"STO_CUDA_ENTRY STV_DEFAULT"
dt_y_real:
.text.dt_y_real:
[----:B------:R-:W-:Y:S01]  /*0000*/  LDC R1, c[0x0][0x37c] ;  /* 0x0000df00ff017b82 */ /* 0x000fe20000000800 */
[----:B------:R-:W0:Y:S07]  /*0010*/  S2R R0, SR_TID.Y ;  /* 0x0000000000007919 */ /* 0x000e2e0000002200 */
[----:B------:R-:W1:Y:S01]  /*0020*/  LDC R4, c[0x0][0x360] ;  /* 0x0000d800ff047b82 */ /* 0x000e620000000800 */
[----:B------:R-:W2:Y:S01]  /*0030*/  LDCU UR7, c[0x0][0x398] ;  /* 0x00007300ff0777ac */ /* 0x000ea20008000800 */
[----:B------:R-:W1:Y:S01]  /*0040*/  S2R R5, SR_TID.X ;  /* 0x0000000000057919 */ /* 0x000e620000002100 */
[----:B------:R-:W3:Y:S05]  /*0050*/  S2R R6, SR_TID.Z ;  /* 0x0000000000067919 */ /* 0x000eea0000002300 */
[----:B------:R-:W0:Y:S08]  /*0060*/  S2UR UR5, SR_CTAID.Y ;  /* 0x00000000000579c3 */ /* 0x000e300000002600 */
[----:B------:R-:W0:Y:S08]  /*0070*/  LDC R7, c[0x0][0x364] ;  /* 0x0000d900ff077b82 */ /* 0x000e300000000800 */
[----:B------:R-:W1:Y:S08]  /*0080*/  S2UR UR4, SR_CTAID.X ;  /* 0x00000000000479c3 */ /* 0x000e700000002500 */
[----:B------:R-:W4:Y:S08]  /*0090*/  LDC.64 R2, c[0x0][0x390] ;  /* 0x0000e400ff027b82 */ /* 0x000f300000000a00 */
[----:B------:R-:W3:Y:S01]  /*00a0*/  S2UR UR6, SR_CTAID.Z ;  /* 0x00000000000679c3 */ /* 0x000ee20000002700 */
[----:B0-----:R-:W-:-:S07]  /*00b0*/  IMAD R0, R7, UR5, R0 ;  /* 0x0000000507007c24 */ /* 0x001fce000f8e0200 */
[----:B------:R-:W3:Y:S01]  /*00c0*/  LDC R9, c[0x0][0x368] ;  /* 0x0000da00ff097b82 */ /* 0x000ee20000000800 */
[----:B-1----:R-:W-:Y:S01]  /*00d0*/  IMAD R5, R4, UR4, R5 ;  /* 0x0000000404057c24 */ /* 0x002fe2000f8e0205 */
[----:B----4-:R-:W-:-:S04]  /*00e0*/  ISETP.GE.U32.AND P0, PT, R0, R3, PT ;  /* 0x000000030000720c */ /* 0x010fc80003f06070 */
[----:B------:R-:W-:Y:S01]  /*00f0*/  ISETP.GE.U32.OR P0, PT, R5, R2, P0 ;  /* 0x000000020500720c */ /* 0x000fe20000706470 */
[----:B---3--:R-:W-:-:S05]  /*0100*/  IMAD R4, R9, UR6, R6 ;  /* 0x0000000609047c24 */ /* 0x008fca000f8e0206 */
[----:B--2---:R-:W-:-:S13]  /*0110*/  ISETP.GE.U32.OR P0, PT, R4, UR7, P0 ;  /* 0x0000000704007c0c */ /* 0x004fda0008706470 */
[----:B------:R-:W-:Y:S05]  /*0120*/  @P0 EXIT ;  /* 0x000000000000094d */ /* 0x000fea0003800000 */
[----:B------:R-:W-:Y:S01]  /*0130*/  ISETP.NE.AND P0, PT, R0, RZ, PT ;  /* 0x000000ff0000720c */ /* 0x000fe20003f05270 */
[----:B------:R-:W-:Y:S01]  /*0140*/  IMAD R4, R4, R3, R0 ;  /* 0x0000000304047224 */ /* 0x000fe200078e0200 */
[----:B------:R-:W0:Y:S03]  /*0150*/  LDCU.64 UR4, c[0x0][0x358] ;  /* 0x00006b00ff0477ac */ /* 0x000e260008000a00 */
[----:B------:R-:W-:-:S08]  /*0160*/  IMAD R5, R4, R2, R5 ;  /* 0x0000000204057224 */ /* 0x000fd000078e0205 */
[----:B------:R-:W-:Y:S05]  /*0170*/  @P0 BRA `(.L_x_0) ;  /* 0x00000000006c0947 */ /* 0x000fea0003800000 */
[----:B------:R-:W1:Y:S02]  /*0180*/  LDCU UR6, c[0x0][0x39c] ;  /* 0x00007380ff0677ac */ /* 0x000e640008000800 */
[----:B-1----:R-:W-:-:S09]  /*0190*/  UISETP.NE.AND UP0, UPT, UR6, URZ, UPT ;  /* 0x000000ff0600728c */ /* 0x002fd2000bf05270 */
[----:B------:R-:W-:Y:S05]  /*01a0*/  BRA.U !UP0, `(.L_x_1) ;  /* 0x0000000108347547 */ /* 0x000fea000b800000 */
[----:B------:R-:W1:Y:S01]  /*01b0*/  LDCU.128 UR8, c[0x0][0x380] ;  /* 0x00007000ff0877ac */ /* 0x000e620008000c00 */
[----:B------:R-:W-:Y:S01]  /*01c0*/  IMAD.SHL.U32 R6, R5, 0x4, RZ ;  /* 0x0000000405067824 */ /* 0x000fe200078e00ff */
[----:B------:R-:W-:-:S04]  /*01d0*/  SHF.R.U32.HI R0, RZ, 0x1e, R5 ;  /* 0x0000001eff007819 */ /* 0x000fc80000011605 */
[----:B-1----:R-:W-:-:S04]  /*01e0*/  IADD3 R4, P0, PT, R6, UR10, RZ ;  /* 0x0000000a06047c10 */ /* 0x002fc8000ff1e0ff */
[----:B------:R-:W-:-:S03]  /*01f0*/  IADD3.X R5, PT, PT, R0, UR11, RZ, P0, !PT ;  /* 0x0000000b00057c10 */ /* 0x000fc600087fe4ff */
[----:B------:R-:W-:Y:S02]  /*0200*/  IMAD.WIDE.U32 R2, R2, 0x4, R4 ;  /* 0x0000000402027825 */ /* 0x000fe400078e0004 */
[----:B0-----:R-:W2:Y:S04]  /*0210*/  LDG.E R4, desc[UR4][R4.64] ;  /* 0x0000000404047981 */ /* 0x001ea8000c1e1900 */
[----:B------:R-:W2:Y:S01]  /*0220*/  LDG.E R3, desc[UR4][R2.64] ;  /* 0x0000000402037981 */ /* 0x000ea2000c1e1900 */
[----:B------:R-:W-:-:S04]  /*0230*/  IADD3 R6, P0, PT, R6, UR8, RZ ;  /* 0x0000000806067c10 */ /* 0x000fc8000ff1e0ff */
[----:B------:R-:W-:Y:S01]  /*0240*/  IADD3.X R7, PT, PT, R0, UR9, RZ, P0, !PT ;  /* 0x0000000900077c10 */ /* 0x000fe200087fe4ff */
[----:B--2---:R-:W-:-:S05]  /*0250*/  FADD R9, R4, -R3 ;  /* 0x8000000304097221 */ /* 0x004fca0000000000 */
[----:B------:R-:W-:Y:S01]  /*0260*/  STG.E desc[UR4][R6.64], R9 ;  /* 0x0000000906007986 */ /* 0x000fe2000c101904 */
[----:B------:R-:W-:Y:S05]  /*0270*/  EXIT ;  /* 0x000000000000794d */ /* 0x000fea0003800000 */
.L_x_1:
[----:B------:R-:W1:Y:S01]  /*0280*/  LDCU.128 UR8, c[0x0][0x380] ;  /* 0x00007000ff0877ac */ /* 0x000e620008000c00 */
[----:B------:R-:W-:-:S05]  /*0290*/  IADD3 R0, P0, PT, R5, R2, RZ ;  /* 0x0000000205007210 */ /* 0x000fca0007f1e0ff */
[----:B------:R-:W-:Y:S01]  /*02a0*/  IMAD.X R3, RZ, RZ, RZ, P0 ;  /* 0x000000ffff037224 */ /* 0x000fe200000e06ff */
[----:B-1----:R-:W-:-:S04]  /*02b0*/  LEA R2, P1, R0, UR10, 0x2 ;  /* 0x0000000a00027c11 */ /* 0x002fc8000f8210ff */
[----:B------:R-:W-:-:S05]  /*02c0*/  LEA.HI.X R3, R0, UR11, R3, 0x2, P1 ;  /* 0x0000000b00037c11 */ /* 0x000fca00088f1403 */
[----:B0-----:R-:W2:Y:S01]  /*02d0*/  LDG.E R2, desc[UR4][R2.64] ;  /* 0x0000000402027981 */ /* 0x001ea2000c1e1900 */
[----:B------:R-:W-:-:S04]  /*02e0*/  LEA R4, P0, R5, UR8, 0x2 ;  /* 0x0000000805047c11 */ /* 0x000fc8000f8010ff */
[----:B------:R-:W-:Y:S01]  /*02f0*/  LEA.HI.X R5, R5, UR9, RZ, 0x2, P0 ;  /* 0x0000000905057c11 */ /* 0x000fe200080f14ff */
[----:B--2---:R-:W-:-:S05]  /*0300*/  FADD R7, -R2, -RZ ;  /* 0x800000ff02077221 */ /* 0x004fca0000000100 */
[----:B------:R-:W-:Y:S01]  /*0310*/  STG.E desc[UR4][R4.64], R7 ;  /* 0x0000000704007986 */ /* 0x000fe2000c101904 */
[----:B------:R-:W-:Y:S05]  /*0320*/  EXIT ;  /* 0x000000000000794d */ /* 0x000fea0003800000 */
.L_x_0:
[----:B------:R-:W-:-:S05]  /*0330*/  VIADD R3, R3, 0xffffffff ;  /* 0xffffffff03037836 */ /* 0x000fca0000000000 */
[----:B------:R-:W-:-:S13]  /*0340*/  ISETP.NE.AND P0, PT, R0, R3, PT ;  /* 0x000000030000720c */ /* 0x000fda0003f05270 */
[----:B------:R-:W-:Y:S05]  /*0350*/  @P0 BRA `(.L_x_2) ;  /* 0x0000000000280947 */ /* 0x000fea0003800000 */
[----:B------:R-:W1:Y:S01]  /*0360*/  LDCU.128 UR8, c[0x0][0x380] ;  /* 0x00007000ff0877ac */ /* 0x000e620008000c00 */
[----:B------:R-:W-:Y:S01]  /*0370*/  IMAD.SHL.U32 R4, R5, 0x4, RZ ;  /* 0x0000000405047824 */ /* 0x000fe200078e00ff */
[----:B------:R-:W-:-:S04]  /*0380*/  SHF.R.U32.HI R5, RZ, 0x1e, R5 ;  /* 0x0000001eff057819 */ /* 0x000fc80000011605 */
[----:B-1----:R-:W-:-:S04]  /*0390*/  IADD3 R2, P0, PT, R4, UR10, RZ ;  /* 0x0000000a04027c10 */ /* 0x002fc8000ff1e0ff */
[----:B------:R-:W-:-:S06]  /*03a0*/  IADD3.X R3, PT, PT, R5, UR11, RZ, P0, !PT ;  /* 0x0000000b05037c10 */ /* 0x000fcc00087fe4ff */
[----:B0-----:R-:W2:Y:S01]  /*03b0*/  LDG.E R3, desc[UR4][R2.64] ;  /* 0x0000000402037981 */ /* 0x001ea2000c1e1900 */
[----:B------:R-:W-:-:S04]  /*03c0*/  IADD3 R4, P0, PT, R4, UR8, RZ ;  /* 0x0000000804047c10 */ /* 0x000fc8000ff1e0ff */
[----:B------:R-:W-:-:S05]  /*03d0*/  IADD3.X R5, PT, PT, R5, UR9, RZ, P0, !PT ;  /* 0x0000000905057c10 */ /* 0x000fca00087fe4ff */
[----:B--2---:R-:W-:Y:S01]  /*03e0*/  STG.E desc[UR4][R4.64], R3 ;  /* 0x0000000304007986 */ /* 0x004fe2000c101904 */
[----:B------:R-:W-:Y:S05]  /*03f0*/  EXIT ;  /* 0x000000000000794d */ /* 0x000fea0003800000 */
.L_x_2:
        /* <DEDUP_REMOVED lines=13> */
.L_x_3:
[----:B------:R-:W-:-:S00]  /*04d0*/  BRA `(.L_x_3) ;  /* 0xfffffffc00fc7947 */ /* 0x000fc0000383ffff */
[----:B------:R-:W-:-:S00]  /*04e0*/  NOP ;  /* 0x0000000000007918 */ /* 0x000fc00000000000 */
        /* <DEDUP_REMOVED lines=9> */
.L_x_4:


//--------------------- .nv.shared.reserved.0     --------------------------
	.section	.nv.shared.reserved.0,"aw",@nobits
	.weak		__nv_reservedSMEM_offset_0_alias
	.size		__nv_reservedSMEM_offset_0_alias, 0, 64
	.other		__nv_reservedSMEM_offset_0_alias,@"STO_CUDA_RESERVED_SHARED STV_DEFAULT"
__nv_reservedSMEM_offset_0_alias:
	.zero		0
	.zero		64


//--------------------- .nv.constant0.dt_y_real   --------------------------
	.section	.nv.constant0.dt_y_real,"a",@progbits
	.sectionflags	@""
	.align	4
.nv.constant0.dt_y_real:
	.zero		928


//--------------------- SYMBOLS --------------------------

	.type		.nv.reservedSmem.offset0,@object
	.size		.nv.reservedSmem.offset0,0x4
